	.headerflags	@"EF_CUDA_TEXMODE_UNIFIED EF_CUDA_64BIT_ADDRESS EF_CUDA_ACCELERATORS EF_CUDA_SM90 EF_CUDA_VIRTUAL_SM(EF_CUDA_SM90)"
	.elftype	@"ET_EXEC"


//--------------------- .nv.info                  --------------------------
	.section	.nv.info,"",@"SHT_CUDA_INFO"
	.align	4


	//----- nvinfo : EIATTR_REGCOUNT
	.align		4
        /*0000*/ 	.byte	0x04, 0x2f
        /*0002*/ 	.short	(.L_1 - .L_0)
	.align		4
.L_0:
        /*0004*/ 	.word	index@(triton_poi_fused_max_pool2d_with_indices_14)
        /*0008*/ 	.word	0x00000028


	//----- nvinfo : EIATTR_MIN_STACK_SIZE
	.align		4
.L_1:
        /*000c*/ 	.byte	0x04, 0x12
        /*000e*/ 	.short	(.L_3 - .L_2)
	.align		4
.L_2:
        /*0010*/ 	.word	index@(triton_poi_fused_max_pool2d_with_indices_14)
        /*0014*/ 	.word	0x00000008


	//----- nvinfo : EIATTR_FRAME_SIZE
	.align		4
.L_3:
        /*0018*/ 	.byte	0x04, 0x11
        /*001a*/ 	.short	(.L_5 - .L_4)
	.align		4
.L_4:
        /*001c*/ 	.word	index@(triton_poi_fused_max_pool2d_with_indices_14)
        /*0020*/ 	.word	0x00000008


	//----- nvinfo : EIATTR_MIN_STACK_SIZE
	.align		4
.L_5:
        /*0024*/ 	.byte	0x04, 0x12
        /*0026*/ 	.short	(.L_7 - .L_6)
	.align		4
.L_6:
        /*0028*/ 	.word	index@(triton_poi_fused_max_pool2d_with_indices_14)
        /*002c*/ 	.word	0x00000008
.L_7:


//--------------------- .nv.info.triton_poi_fused_max_pool2d_with_indices_14 --------------------------
	.section	.nv.info.triton_poi_fused_max_pool2d_with_indices_14,"",@"SHT_CUDA_INFO"
	.sectionflags	@""
	.align	4


	//----- nvinfo : EIATTR_CUDA_API_VERSION
	.align		4
        /*0000*/ 	.byte	0x04, 0x37
        /*0002*/ 	.short	(.L_9 - .L_8)
.L_8:
        /*0004*/ 	.word	0x0000007c


	//----- nvinfo : EIATTR_KPARAM_INFO
	.align		4
.L_9:
        /*0008*/ 	.byte	0x04, 0x17
        /*000a*/ 	.short	(.L_11 - .L_10)
.L_10:
        /*000c*/ 	.word	0x00000000
        /*0010*/ 	.short	0x0003
        /*0012*/ 	.short	0x0018
        /*0014*/ 	.byte	0x00, 0xf0, 0x11, 0x00


	//----- nvinfo : EIATTR_KPARAM_INFO
	.align		4
.L_11:
        /*0018*/ 	.byte	0x04, 0x17
        /*001a*/ 	.short	(.L_13 - .L_12)
.L_12:
        /*001c*/ 	.word	0x00000000
        /*0020*/ 	.short	0x0002
        /*0022*/ 	.short	0x0010
        /*0024*/ 	.byte	0x00, 0xf4, 0x21, 0x00


	//----- nvinfo : EIATTR_KPARAM_INFO
	.align		4
.L_13:
        /*0028*/ 	.byte	0x04, 0x17
        /*002a*/ 	.short	(.L_15 - .L_14)
.L_14:
        /*002c*/ 	.word	0x00000000
        /*0030*/ 	.short	0x0001
        /*0032*/ 	.short	0x0008
        /*0034*/ 	.byte	0x00, 0xf4, 0x21, 0x00


	//----- nvinfo : EIATTR_KPARAM_INFO
	.align		4
.L_15:
        /*0038*/ 	.byte	0x04, 0x17
        /*003a*/ 	.short	(.L_17 - .L_16)
.L_16:
        /*003c*/ 	.word	0x00000000
        /*0040*/ 	.short	0x0000
        /*0042*/ 	.short	0x0000
        /*0044*/ 	.byte	0x00, 0xf4, 0x21, 0x00


	//----- nvinfo : EIATTR_SPARSE_MMA_MASK
	.align		4
.L_17:
        /*0048*/ 	.byte	0x03, 0x50
        /*004a*/ 	.short	0x0000


	//----- nvinfo : EIATTR_MAXREG_COUNT
	.align		4
        /*004c*/ 	.byte	0x03, 0x1b
        /*004e*/ 	.short	0x00ff


	//----- nvinfo : EIATTR_EXIT_INSTR_OFFSETS
	.align		4
        /*0050*/ 	.byte	0x04, 0x1c
        /*0052*/ 	.short	(.L_19 - .L_18)


	//   ....[0]....
.L_18:
        /*0054*/ 	.word	0x000011d0


	//   ....[1]....
        /*0058*/ 	.word	0x000011f0


	//----- nvinfo : EIATTR_REQNTID
	.align		4
.L_19:
        /*005c*/ 	.byte	0x04, 0x10
        /*005e*/ 	.short	(.L_21 - .L_20)
.L_20:
        /*0060*/ 	.word	0x00000080
        /*0064*/ 	.word	0x00000001
        /*0068*/ 	.word	0x00000001


	//----- nvinfo : EIATTR_CBANK_PARAM_SIZE
	.align		4
.L_21:
        /*006c*/ 	.byte	0x03, 0x19
        /*006e*/ 	.short	0x001c


	//----- nvinfo : EIATTR_PARAM_CBANK
	.align		4
        /*0070*/ 	.byte	0x04, 0x0a
        /*0072*/ 	.short	(.L_23 - .L_22)
	.align		4
.L_22:
        /*0074*/ 	.word	index@(.nv.constant0.triton_poi_fused_max_pool2d_with_indices_14)
        /*0078*/ 	.short	0x0210
        /*007a*/ 	.short	0x001c


	//----- nvinfo : EIATTR_SW_WAR
	.align		4
.L_23:
        /*007c*/ 	.byte	0x04, 0x36
        /*007e*/ 	.short	(.L_25 - .L_24)
.L_24:
        /*0080*/ 	.word	0x00000008
.L_25:


//--------------------- .nv.callgraph             --------------------------
	.section	.nv.callgraph,"",@"SHT_CUDA_CALLGRAPH"
	.align	4
	.sectionentsize	8
	.align		4
        /*0000*/ 	.word	0x00000000
	.align		4
        /*0004*/ 	.word	0xffffffff
	.align		4
        /*0008*/ 	.word	0x00000000
	.align		4
        /*000c*/ 	.word	0xfffffffe
	.align		4
        /*0010*/ 	.word	0x00000000
	.align		4
        /*0014*/ 	.word	0xfffffffd
	.align		4
        /*0018*/ 	.word	0x00000000
	.align		4
        /*001c*/ 	.word	0xfffffffc


//--------------------- .text.triton_poi_fused_max_pool2d_with_indices_14 --------------------------
	.section	.text.triton_poi_fused_max_pool2d_with_indices_14,"ax",@progbits
	.sectionflags	@"SHF_BARRIERS=1"
	.align	128
        .global         triton_poi_fused_max_pool2d_with_indices_14
        .type           triton_poi_fused_max_pool2d_with_indices_14,@function
        .size           triton_poi_fused_max_pool2d_with_indices_14,(.L_x_1 - triton_poi_fused_max_pool2d_with_indices_14)
        .other          triton_poi_fused_max_pool2d_with_indices_14,@"STO_CUDA_ENTRY STV_DEFAULT"
triton_poi_fused_max_pool2d_with_indices_14:
.text.triton_poi_fused_max_pool2d_with_indices_14:
[----:B------:R-:W0:Y:S01]  /*0000*/  LDC R1, c[0x0][0x28] ;  /* 0x00000a00ff017b82 */ /* 0x000e220000000800 */
[----:B------:R-:W1:Y:S07]  /*0010*/  S2R R37, SR_TID.X ;  /* 0x0000000000257919 */ /* 0x000e6e0000002100 */
[----:B------:R-:W2:Y:S01]  /*0020*/  LDC.64 R30, c[0x0][0x210] ;  /* 0x00008400ff1e7b82 */ /* 0x000ea20000000a00 */
[----:B------:R-:W-:Y:S01]  /*0030*/  ULDC.64 UR4, c[0x0][0x210] ;  /* 0x0000840000047ab9 */ /* 0x000fe20000000a00 */
[----:B------:R-:W-:Y:S01]  /*0040*/  CS2R R16, SRZ ;  /* 0x0000000000107805 */ /* 0x000fe2000001ff00 */
[----:B------:R-:W3:Y:S01]  /*0050*/  S2R R6, SR_CTAID.X ;  /* 0x0000000000067919 */ /* 0x000ee20000002500 */
[----:B------:R-:W-:-:S02]  /*0060*/  CS2R R18, SRZ ;  /* 0x0000000000127805 */ /* 0x000fc4000001ff00 */
[----:B------:R-:W-:Y:S02]  /*0070*/  CS2R R12, SRZ ;  /* 0x00000000000c7805 */ /* 0x000fe4000001ff00 */
[----:B------:R-:W-:Y:S01]  /*0080*/  CS2R R14, SRZ ;  /* 0x00000000000e7805 */ /* 0x000fe2000001ff00 */
[----:B------:R-:W-:Y:S01]  /*0090*/  ULDC.64 UR6, c[0x0][0x208] ;  /* 0x0000820000067ab9 */ /* 0x000fe20000000a00 */
[----:B0-----:R-:W-:Y:S02]  /*00a0*/  VIADD R1, R1, 0xfffffff8 ;  /* 0xfffffff801017836 */ /* 0x001fe40000000000 */
[----:B-1----:R-:W-:Y:S02]  /*00b0*/  IMAD.SHL.U32 R7, R37, 0x8, RZ ;  /* 0x0000000825077824 */ /* 0x002fe400078e00ff */
[----:B---3--:R-:W-:-:S03]  /*00c0*/  IMAD.SHL.U32 R36, R6, 0x400, RZ ;  /* 0x0000040006247824 */ /* 0x008fc600078e00ff */
[----:B------:R-:W-:-:S04]  /*00d0*/  LOP3.LUT R7, R7, 0x3f8, RZ, 0xc0, !PT ;  /* 0x000003f807077812 */ /* 0x000fc800078ec0ff */
[----:B------:R-:W-:-:S04]  /*00e0*/  LOP3.LUT R2, R36, R7, RZ, 0xfc, !PT ;  /* 0x0000000724027212 */ /* 0x000fc800078efcff */
[----:B------:R-:W-:Y:S01]  /*00f0*/  SHF.R.S32.HI R3, RZ, 0x1f, R2 ;  /* 0x0000001fff037819 */ /* 0x000fe20000011402 */
[----:B------:R-:W-:-:S03]  /*0100*/  IMAD.HI R8, R2, 0x3e0f83e1, RZ ;  /* 0x3e0f83e102087827 */ /* 0x000fc600078e02ff */
[----:B------:R-:W-:Y:S02]  /*0110*/  LEA.HI R3, R3, R2, RZ, 0x8 ;  /* 0x0000000203037211 */ /* 0x000fe400078f40ff */
[----:B------:R-:W-:Y:S02]  /*0120*/  SHF.R.U32.HI R9, RZ, 0x1f, R8 ;  /* 0x0000001fff097819 */ /* 0x000fe40000011608 */
[----:B------:R-:W-:Y:S02]  /*0130*/  SHF.R.S32.HI R0, RZ, 0x8, R3 ;  /* 0x00000008ff007819 */ /* 0x000fe40000011403 */
[----:B------:R-:W-:-:S03]  /*0140*/  LEA.HI.SX32 R8, R8, R9, 0x15 ;  /* 0x0000000908087211 */ /* 0x000fc600078faaff */
[----:B------:R-:W-:-:S05]  /*0150*/  IMAD.HI R4, R0, 0x3e0f83e1, RZ ;  /* 0x3e0f83e100047827 */ /* 0x000fca00078e02ff */
[----:B------:R-:W-:-:S04]  /*0160*/  SHF.R.U32.HI R5, RZ, 0x1f, R4 ;  /* 0x0000001fff057819 */ /* 0x000fc80000011604 */
[----:B------:R-:W-:-:S05]  /*0170*/  LEA.HI R5, R4, R5, RZ, 0x1d ;  /* 0x0000000504057211 */ /* 0x000fca00078fe8ff */
[----:B------:R-:W-:-:S04]  /*0180*/  IMAD R5, R5, -0x21, R0 ;  /* 0xffffffdf05057824 */ /* 0x000fc800078e0200 */
[----:B------:R-:W-:Y:S01]  /*0190*/  IMAD R4, R8, 0x42, R5 ;  /* 0x0000004208047824 */ /* 0x000fe200078e0205 */
[----:B------:R-:W-:-:S03]  /*01a0*/  LOP3.LUT R5, R3, 0xffffff00, RZ, 0xc0, !PT ;  /* 0xffffff0003057812 */ /* 0x000fc600078ec0ff */
[----:B------:R-:W-:Y:S02]  /*01b0*/  IMAD.SHL.U32 R4, R4, 0x200, RZ ;  /* 0x0000020004047824 */ /* 0x000fe400078e00ff */
[----:B------:R-:W-:-:S03]  /*01c0*/  IMAD.IADD R5, R2, 0x1, -R5 ;  /* 0x0000000102057824 */ /* 0x000fc600078e0a05 */
[--C-:B------:R-:W-:Y:S01]  /*01d0*/  SHF.R.S32.HI R22, RZ, 0x1f, R4.reuse ;  /* 0x0000001fff167819 */ /* 0x100fe20000011404 */
[----:B------:R-:W-:Y:S01]  /*01e0*/  IMAD.IADD R20, R5, 0x1, R4 ;  /* 0x0000000105147824 */ /* 0x000fe200078e0204 */
[----:B------:R-:W-:-:S03]  /*01f0*/  IADD3 R0, P0, R5, R4, RZ ;  /* 0x0000000405007210 */ /* 0x000fc60007f1e0ff */
[----:B--2---:R-:W-:Y:S01]  /*0200*/  IMAD.WIDE R20, R20, 0x4, R30 ;  /* 0x0000000414147825 */ /* 0x004fe200078e021e */
[----:B------:R-:W-:Y:S02]  /*0210*/  LEA.HI.X.SX32 R3, R5, R22, 0x1, P0 ;  /* 0x0000001605037211 */ /* 0x000fe400000f0eff */
[----:B------:R-:W-:Y:S02]  /*0220*/  ISETP.GE.AND P0, PT, R2, 0x110400, PT ;  /* 0x001104000200780c */ /* 0x000fe40003f06270 */
[----:B------:R-:W-:-:S04]  /*0230*/  LEA R26, P1, R0, UR4, 0x2 ;  /* 0x00000004001a7c11 */ /* 0x000fc8000f8210ff */
[----:B------:R-:W-:Y:S01]  /*0240*/  LEA.HI.X R27, R0, UR5, R3, 0x2, P1 ;  /* 0x00000005001b7c11 */ /* 0x000fe200088f1403 */
[----:B------:R-:W-:-:S06]  /*0250*/  VIADD R28, R4, 0x4200 ;  /* 0x00004200041c7836 */ /* 0x000fcc0000000000 */
[----:B------:R0:W2:Y:S04]  /*0260*/  @!P0 LDG.E.128 R16, desc[UR6][R20.64] ;  /* 0x0000000614108981 */ /* 0x0000a8000c1e1d00 */
[----:B------:R-:W2:Y:S01]  /*0270*/  @!P0 LDG.E.128 R12, desc[UR6][R26.64+0x400] ;  /* 0x000400061a0c8981 */ /* 0x000ea2000c1e1d00 */
[----:B------:R-:W-:Y:S01]  /*0280*/  IMAD.IADD R24, R5, 0x1, R28 ;  /* 0x0000000105187824 */ /* 0x000fe200078e021c */
[----:B------:R-:W-:Y:S02]  /*0290*/  CS2R R8, SRZ ;  /* 0x0000000000087805 */ /* 0x000fe4000001ff00 */
[----:B------:R-:W-:Y:S01]  /*02a0*/  CS2R R10, SRZ ;  /* 0x00000000000a7805 */ /* 0x000fe2000001ff00 */
[----:B------:R-:W-:-:S05]  /*02b0*/  IMAD.WIDE R24, R24, 0x4, R30 ;  /* 0x0000000418187825 */ /* 0x000fca00078e021e */
[----:B------:R-:W3:Y:S01]  /*02c0*/  @!P0 LDG.E.128 R8, desc[UR6][R24.64] ;  /* 0x0000000618088981 */ /* 0x000ee2000c1e1d00 */
[----:B0-----:R-:W-:Y:S02]  /*02d0*/  SHF.R.S32.HI R20, RZ, 0x15, R6 ;  /* 0x00000015ff147819 */ /* 0x001fe40000011406 */
[----:B------:R-:W-:Y:S02]  /*02e0*/  LOP3.LUT R7, R36, 0x4, R7, 0xfe, !PT ;  /* 0x0000000424077812 */ /* 0x000fe400078efe07 */
[----:B--2---:R-:W-:Y:S02]  /*02f0*/  FSETP.GT.AND P6, PT, R15, R19, PT ;  /* 0x000000130f00720b */ /* 0x004fe40003fc4000 */
[----:B------:R-:W-:Y:S02]  /*0300*/  FSETP.GT.AND P5, PT, R14, R18, PT ;  /* 0x000000120e00720b */ /* 0x000fe40003fa4000 */
[----:B------:R-:W-:Y:S02]  /*0310*/  FSETP.GT.AND P4, PT, R13, R17, PT ;  /* 0x000000110d00720b */ /* 0x000fe40003f84000 */
[----:B------:R-:W-:-:S02]  /*0320*/  FSETP.NAN.AND P2, PT, R15, R15, PT ;  /* 0x0000000f0f00720b */ /* 0x000fc40003f48000 */
[----:B------:R-:W-:Y:S02]  /*0330*/  FSETP.NAN.AND P1, PT, R14, R14, PT ;  /* 0x0000000e0e00720b */ /* 0x000fe40003f28000 */
[----:B------:R-:W-:Y:S02]  /*0340*/  FSETP.GT.AND P3, PT, R12, R16, PT ;  /* 0x000000100c00720b */ /* 0x000fe40003f64000 */
[----:B------:R-:W-:Y:S02]  /*0350*/  P2R R3, PR, RZ, 0x20 ;  /* 0x00000020ff037803 */ /* 0x000fe40000000000 */
[----:B------:R-:W-:Y:S02]  /*0360*/  @!P6 SEL R15, R15, R19, P2 ;  /* 0x000000130f0fe207 */ /* 0x000fe40001000000 */
[----:B------:R-:W-:Y:S01]  /*0370*/  @!P5 SEL R14, R14, R18, P1 ;  /* 0x000000120e0ed207 */ /* 0x000fe20000800000 */
[----:B------:R0:W-:Y:S01]  /*0380*/  STL.64 [R1], R2 ;  /* 0x0000000201007387 */ /* 0x0001e20000100a00 */
[----:B------:R-:W-:-:S02]  /*0390*/  FSETP.NAN.AND P2, PT, R13, R13, PT ;  /* 0x0000000d0d00720b */ /* 0x000fc40003f48000 */
[----:B------:R-:W-:Y:S02]  /*03a0*/  SGXT R18, R20, 0x1 ;  /* 0x000000011412781a */ /* 0x000fe40000000200 */
[----:B------:R-:W-:Y:S02]  /*03b0*/  @!P4 SEL R13, R13, R17, P2 ;  /* 0x000000110d0dc207 */ /* 0x000fe40001000000 */
[----:B---3--:R-:W-:Y:S02]  /*03c0*/  FSETP.NAN.AND P1, PT, R8, R8, PT ;  /* 0x000000080800720b */ /* 0x008fe40003f28000 */
[----:B------:R-:W-:Y:S02]  /*03d0*/  LEA.HI R18, R18, R7, RZ, 0x8 ;  /* 0x0000000712127211 */ /* 0x000fe400078f40ff */
[----:B------:R-:W-:Y:S01]  /*03e0*/  FSETP.NAN.AND P2, PT, R12, R12, PT ;  /* 0x0000000c0c00720b */ /* 0x000fe20003f48000 */
[----:B0-----:R-:W0:Y:S01]  /*03f0*/  LDC.64 R2, c[0x0][0x210] ;  /* 0x00008400ff027b82 */ /* 0x001e220000000a00 */
[----:B------:R-:W-:-:S02]  /*0400*/  LOP3.LUT R18, R18, 0xffffff00, RZ, 0xc0, !PT ;  /* 0xffffff0012127812 */ /* 0x000fc400078ec0ff */
[----:B------:R-:W-:Y:S02]  /*0410*/  @!P3 SEL R12, R12, R16, P2 ;  /* 0x000000100c0cb207 */ /* 0x000fe40001000000 */
[----:B------:R-:W-:Y:S01]  /*0420*/  P2R R6, PR, RZ, 0x8 ;  /* 0x00000008ff067803 */ /* 0x000fe20000000000 */
[----:B------:R-:W-:Y:S01]  /*0430*/  IMAD.IADD R7, R7, 0x1, -R18 ;  /* 0x0000000107077824 */ /* 0x000fe200078e0a12 */
[----:B------:R-:W-:Y:S02]  /*0440*/  FSETP.GEU.AND P3, PT, R12, R8, PT ;  /* 0x000000080c00720b */ /* 0x000fe40003f6e000 */
[----:B------:R-:W-:Y:S02]  /*0450*/  CS2R R18, SRZ ;  /* 0x0000000000127805 */ /* 0x000fe4000001ff00 */
[----:B------:R-:W-:Y:S01]  /*0460*/  FSETP.GEU.AND P2, PT, R13, R9, PT ;  /* 0x000000090d00720b */ /* 0x000fe20003f4e000 */
[----:B------:R-:W-:Y:S01]  /*0470*/  IMAD.IADD R26, R7, 0x1, R4 ;  /* 0x00000001071a7824 */ /* 0x000fe200078e0204 */
[----:B------:R-:W-:-:S02]  /*0480*/  @!P1 SEL R8, R8, R12, !P3 ;  /* 0x0000000c08089207 */ /* 0x000fc40005800000 */
[----:B------:R-:W-:Y:S02]  /*0490*/  IADD3 R12, P1, R7, R4, RZ ;  /* 0x00000004070c7210 */ /* 0x000fe40007f3e0ff */
[----:B------:R-:W-:Y:S02]  /*04a0*/  P2R R21, PR, RZ, 0x4 ;  /* 0x00000004ff157803 */ /* 0x000fe40000000000 */
[----:B------:R-:W-:Y:S02]  /*04b0*/  LEA.HI.X.SX32 R17, R7, R22, 0x1, P1 ;  /* 0x0000001607117211 */ /* 0x000fe400008f0eff */
[C---:B------:R-:W-:Y:S02]  /*04c0*/  LEA R22, P1, R12.reuse, UR4, 0x2 ;  /* 0x000000040c167c11 */ /* 0x040fe4000f8210ff */
[----:B------:R-:W-:Y:S02]  /*04d0*/  P2R R20, PR, RZ, 0x8 ;  /* 0x00000008ff147803 */ /* 0x000fe40000000000 */
[----:B------:R-:W-:-:S02]  /*04e0*/  LEA.HI.X R23, R12, UR5, R17, 0x2, P1 ;  /* 0x000000050c177c11 */ /* 0x000fc400088f1411 */
[----:B------:R-:W-:Y:S02]  /*04f0*/  CS2R R16, SRZ ;  /* 0x0000000000107805 */ /* 0x000fe4000001ff00 */
[C---:B------:R-:W-:Y:S01]  /*0500*/  FSETP.NAN.AND P1, PT, R9.reuse, R9, PT ;  /* 0x000000090900720b */ /* 0x040fe20003f28000 */
[----:B0-----:R-:W-:Y:S01]  /*0510*/  IMAD.WIDE R26, R26, 0x4, R2 ;  /* 0x000000041a1a7825 */ /* 0x001fe200078e0202 */
[----:B------:R-:W-:Y:S02]  /*0520*/  P2R R31, PR, RZ, 0x10 ;  /* 0x00000010ff1f7803 */ /* 0x000fe40000000000 */
[----:B------:R-:W-:Y:S02]  /*0530*/  P2R R0, PR, RZ, 0x40 ;  /* 0x00000040ff007803 */ /* 0x000fe40000000000 */
[----:B------:R-:W2:Y:S07]  /*0540*/  @!P0 LDG.E.128 R16, desc[UR6][R26.64] ;  /* 0x000000061a108981 */ /* 0x000eae000c1e1d00 */
[----:B------:R-:W-:-:S02]  /*0550*/  @!P1 SEL R9, R9, R13, !P2 ;  /* 0x0000000d09099207 */ /* 0x000fc40005000000 */
[----:B------:R-:W-:Y:S02]  /*0560*/  CS2R R12, SRZ ;  /* 0x00000000000c7805 */ /* 0x000fe4000001ff00 */
[-C--:B------:R-:W-:Y:S02]  /*0570*/  FSETP.NAN.AND P1, PT, R10, R10.reuse, PT ;  /* 0x0000000a0a00720b */ /* 0x080fe40003f28000 */
[----:B------:R-:W-:-:S04]  /*0580*/  FSETP.GEU.AND P2, PT, R14, R10, PT ;  /* 0x0000000a0e00720b */ /* 0x000fc80003f4e000 */
[----:B------:R-:W-:-:S07]  /*0590*/  P2R R24, PR, RZ, 0x4 ;  /* 0x00000004ff187803 */ /* 0x000fce0000000000 */
[----:B------:R-:W-:Y:S02]  /*05a0*/  @!P1 SEL R10, R10, R14, !P2 ;  /* 0x0000000e0a0a9207 */ /* 0x000fe40005000000 */
[-C--:B------:R-:W-:Y:S02]  /*05b0*/  FSETP.NAN.AND P1, PT, R11, R11.reuse, PT ;  /* 0x0000000b0b00720b */ /* 0x080fe40003f28000 */
[----:B------:R-:W-:-:S04]  /*05c0*/  FSETP.GEU.AND P2, PT, R15, R11, PT ;  /* 0x0000000b0f00720b */ /* 0x000fc80003f4e000 */
[----:B------:R-:W-:-:S07]  /*05d0*/  P2R R25, PR, RZ, 0x4 ;  /* 0x00000004ff197803 */ /* 0x000fce0000000000 */
[----:B------:R-:W-:Y:S02]  /*05e0*/  @!P1 SEL R11, R11, R15, !P2 ;  /* 0x0000000f0b0b9207 */ /* 0x000fe40005000000 */
[----:B------:R-:W-:-:S06]  /*05f0*/  CS2R R14, SRZ ;  /* 0x00000000000e7805 */ /* 0x000fcc000001ff00 */
[----:B------:R0:W2:Y:S02]  /*0600*/  @!P0 LDG.E.128 R12, desc[UR6][R22.64+0x400] ;  /* 0x00040006160c8981 */ /* 0x0000a4000c1e1d00 */
[----:B0-----:R-:W-:-:S04]  /*0610*/  IMAD.IADD R22, R7, 0x1, R28 ;  /* 0x0000000107167824 */ /* 0x001fc800078e021c */
[----:B------:R-:W-:Y:S01]  /*0620*/  IMAD.WIDE R22, R22, 0x4, R2 ;  /* 0x0000000416167825 */ /* 0x000fe200078e0202 */
[C---:B--2---:R-:W-:Y:S02]  /*0630*/  FSETP.GT.AND P2, PT, R15.reuse, R19, PT ;  /* 0x000000130f00720b */ /* 0x044fe40003f44000 */
[----:B------:R-:W-:Y:S02]  /*0640*/  FSETP.NAN.AND P1, PT, R15, R15, PT ;  /* 0x0000000f0f00720b */ /* 0x000fe40003f28000 */
[----:B------:R-:W-:-:S09]  /*0650*/  P2R R26, PR, RZ, 0x4 ;  /* 0x00000004ff1a7803 */ /* 0x000fd20000000000 */
[----:B------:R-:W-:Y:S02]  /*0660*/  @!P2 SEL R15, R15, R19, P1 ;  /* 0x000000130f0fa207 */ /* 0x000fe40000800000 */
[C---:B------:R-:W-:Y:S02]  /*0670*/  FSETP.GT.AND P2, PT, R14.reuse, R18, PT ;  /* 0x000000120e00720b */ /* 0x040fe40003f44000 */
        /* <DEDUP_REMOVED lines=9> */
[----:B------:R-:W-:-:S09]  /*0710*/  CS2R R18, SRZ ;  /* 0x0000000000127805 */ /* 0x000fd2000001ff00 */
[----:B------:R-:W-:Y:S02]  /*0720*/  @!P2 SEL R12, R12, R16, P1 ;  /* 0x000000100c0ca207 */ /* 0x000fe40000800000 */
[----:B------:R-:W-:-:S06]  /*0730*/  CS2R R16, SRZ ;  /* 0x0000000000107805 */ /* 0x000fcc000001ff00 */
[----:B------:R-:W2:Y:S01]  /*0740*/  @!P0 LDG.E.128 R16, desc[UR6][R22.64] ;  /* 0x0000000616108981 */ /* 0x000ea2000c1e1d00 */
[----:B------:R-:W-:Y:S01]  /*0750*/  P2R R30, PR, RZ, 0x4 ;  /* 0x00000004ff1e7803 */ /* 0x000fe20000000000 */
[----:B------:R-:W-:-:S04]  /*0760*/  VIADD R34, R4, 0x4300 ;  /* 0x0000430004227836 */ /* 0x000fc80000000000 */
[----:B------:R-:W-:-:S04]  /*0770*/  IMAD.IADD R5, R5, 0x1, R34 ;  /* 0x0000000105057824 */ /* 0x000fc800078e0222 */
[----:B------:R-:W-:Y:S02]  /*0780*/  IMAD.WIDE R4, R5, 0x4, R2 ;  /* 0x0000000405047825 */ /* 0x000fe400078e0202 */
[----:B------:R-:W3:Y:S01]  /*0790*/  LDL.LU.64 R2, [R1] ;  /* 0x0000000001027983 */ /* 0x000ee20000300a00 */
[-C--:B--2---:R-:W-:Y:S02]  /*07a0*/  FSETP.NAN.AND P1, PT, R16, R16.reuse, PT ;  /* 0x000000101000720b */ /* 0x084fe40003f28000 */
[----:B------:R-:W-:Y:S02]  /*07b0*/  FSETP.NAN.AND P3, PT, R17, R17, PT ;  /* 0x000000111100720b */ /* 0x000fe40003f68000 */
[----:B------:R-:W-:-:S09]  /*07c0*/  FSETP.GEU.AND P2, PT, R12, R16, PT ;  /* 0x000000100c00720b */ /* 0x000fd20003f4e000 */
[----:B------:R-:W-:Y:S02]  /*07d0*/  @!P1 SEL R16, R16, R12, !P2 ;  /* 0x0000000c10109207 */ /* 0x000fe40005000000 */
[----:B------:R-:W-:-:S04]  /*07e0*/  FSETP.GEU.AND P1, PT, R13, R17, PT ;  /* 0x000000110d00720b */ /* 0x000fc80003f2e000 */
[----:B------:R-:W-:Y:S02]  /*07f0*/  @!P3 SEL R17, R17, R13, !P1 ;  /* 0x0000000d1111b207 */ /* 0x000fe40004800000 */
[-C--:B------:R-:W-:Y:S02]  /*0800*/  FSETP.NAN.AND P3, PT, R18, R18.reuse, PT ;  /* 0x000000121200720b */ /* 0x080fe40003f68000 */
[----:B------:R-:W-:Y:S02]  /*0810*/  FSETP.GEU.AND P4, PT, R14, R18, PT ;  /* 0x000000120e00720b */ /* 0x000fe40003f8e000 */
[----:B------:R-:W-:-:S09]  /*0820*/  P2R R23, PR, RZ, 0x2 ;  /* 0x00000002ff177803 */ /* 0x000fd20000000000 */
[----:B------:R-:W-:Y:S02]  /*0830*/  @!P3 SEL R18, R18, R14, !P4 ;  /* 0x0000000e1212b207 */ /* 0x000fe40006000000 */
[-C--:B------:R-:W-:Y:S02]  /*0840*/  FSETP.NAN.AND P3, PT, R19, R19.reuse, PT ;  /* 0x000000131300720b */ /* 0x080fe40003f68000 */
[----:B------:R-:W-:Y:S02]  /*0850*/  FSETP.GEU.AND P1, PT, R15, R19, PT ;  /* 0x000000130f00720b */ /* 0x000fe40003f2e000 */
[----:B------:R-:W-:-:S09]  /*0860*/  CS2R R12, SRZ ;  /* 0x00000000000c7805 */ /* 0x000fd2000001ff00 */
[----:B------:R-:W-:Y:S02]  /*0870*/  @!P3 SEL R19, R19, R15, !P1 ;  /* 0x0000000f1313b207 */ /* 0x000fe40004800000 */
[----:B------:R-:W-:-:S06]  /*0880*/  CS2R R14, SRZ ;  /* 0x00000000000e7805 */ /* 0x000fcc000001ff00 */
[----:B------:R0:W2:Y:S01]  /*0890*/  @!P0 LDG.E.128 R12, desc[UR6][R4.64] ;  /* 0x00000006040c8981 */ /* 0x0000a2000c1e1d00 */
[----:B------:R-:W-:Y:S01]  /*08a0*/  P2R R32, PR, RZ, 0x2 ;  /* 0x00000002ff207803 */ /* 0x000fe20000000000 */
[----:B0-----:R-:W0:Y:S01]  /*08b0*/  LDC.64 R4, c[0x0][0x210] ;  /* 0x00008400ff047b82 */ /* 0x001e220000000a00 */
[----:B------:R-:W-:Y:S02]  /*08c0*/  P2R R22, PR, RZ, 0x4 ;  /* 0x00000004ff167803 */ /* 0x000fe40000000000 */
[----:B------:R-:W-:Y:S02]  /*08d0*/  ISETP.NE.AND P2, PT, R25, RZ, PT ;  /* 0x000000ff1900720c */ /* 0x000fe40003f45270 */
[-C--:B--2---:R-:W-:Y:S02]  /*08e0*/  FSETP.NAN.AND P3, PT, R12, R12.reuse, PT ;  /* 0x0000000c0c00720b */ /* 0x084fe40003f68000 */
[----:B------:R-:W-:-:S11]  /*08f0*/  FSETP.GEU.AND P1, PT, R8, R12, PT ;  /* 0x0000000c0800720b */ /* 0x000fd60003f2e000 */
[----:B------:R-:W-:Y:S02]  /*0900*/  @!P3 SEL R12, R12, R8, !P1 ;  /* 0x000000080c0cb207 */ /* 0x000fe40004800000 */
[-C--:B------:R-:W-:Y:S02]  /*0910*/  FSETP.NAN.AND P3, PT, R13, R13.reuse, PT ;  /* 0x0000000d0d00720b */ /* 0x080fe40003f68000 */
[----:B------:R-:W-:Y:S02]  /*0920*/  P2R R33, PR, RZ, 0x2 ;  /* 0x00000002ff217803 */ /* 0x000fe40000000000 */
[----:B------:R-:W-:-:S09]  /*0930*/  FSETP.GEU.AND P1, PT, R9, R13, PT ;  /* 0x0000000d0900720b */ /* 0x000fd20003f2e000 */
[----:B------:R-:W-:Y:S02]  /*0940*/  @!P3 SEL R13, R13, R9, !P1 ;  /* 0x000000090d0db207 */ /* 0x000fe40004800000 */
[-C--:B------:R-:W-:Y:S02]  /*0950*/  FSETP.NAN.AND P3, PT, R14, R14.reuse, PT ;  /* 0x0000000e0e00720b */ /* 0x080fe40003f68000 */
[----:B------:R-:W-:Y:S02]  /*0960*/  P2R R8, PR, RZ, 0x2 ;  /* 0x00000002ff087803 */ /* 0x000fe40000000000 */
[----:B------:R-:W-:-:S09]  /*0970*/  FSETP.GEU.AND P1, PT, R10, R14, PT ;  /* 0x0000000e0a00720b */ /* 0x000fd20003f2e000 */
[----:B------:R-:W-:Y:S02]  /*0980*/  @!P3 SEL R14, R14, R10, !P1 ;  /* 0x0000000a0e0eb207 */ /* 0x000fe40004800000 */
[-C--:B------:R-:W-:Y:S02]  /*0990*/  FSETP.NAN.AND P3, PT, R15, R15.reuse, PT ;  /* 0x0000000f0f00720b */ /* 0x080fe40003f68000 */
[----:B------:R-:W-:Y:S02]  /*09a0*/  P2R R9, PR, RZ, 0x2 ;  /* 0x00000002ff097803 */ /* 0x000fe40000000000 */
[----:B------:R-:W-:-:S04]  /*09b0*/  FSETP.GEU.AND P1, PT, R11, R15, PT ;  /* 0x0000000f0b00720b */ /* 0x000fc80003f2e000 */
[----:B------:R-:W-:-:S05]  /*09c0*/  P2R R10, PR, RZ, 0x2 ;  /* 0x00000002ff0a7803 */ /* 0x000fca0000000000 */
[----:B------:R-:W-:Y:S02]  /*09d0*/  @!P3 SEL R15, R15, R11, !P1 ;  /* 0x0000000b0f0fb207 */ /* 0x000fe40004800000 */
[----:B------:R-:W-:-:S04]  /*09e0*/  ISETP.NE.AND P1, PT, R24, RZ, PT ;  /* 0x000000ff1800720c */ /* 0x000fc80003f25270 */
[----:B------:R-:W-:Y:S02]  /*09f0*/  P2R R11, PR, RZ, 0x2 ;  /* 0x00000002ff0b7803 */ /* 0x000fe40000000000 */
        /* <DEDUP_REMOVED lines=14> */
[----:B---3--:R-:W-:Y:S01]  /*0ae0*/  ISETP.NE.AND P1, PT, R3, RZ, PT ;  /* 0x000000ff0300720c */ /* 0x008fe20003f25270 */
[----:B------:R-:W-:-:S03]  /*0af0*/  IMAD.IADD R24, R7, 0x1, R34 ;  /* 0x0000000107187824 */ /* 0x000fc600078e0222 */
[----:B------:R-:W-:Y:S02]  /*0b00*/  P2R R3, PR, RZ, 0x2 ;  /* 0x00000002ff037803 */ /* 0x000fe40000000000 */
[----:B------:R-:W-:Y:S01]  /*0b10*/  ISETP.NE.AND P1, PT, R31, RZ, PT ;  /* 0x000000ff1f00720c */ /* 0x000fe20003f25270 */
[----:B0-----:R-:W-:Y:S01]  /*0b20*/  IMAD.WIDE R24, R24, 0x4, R4 ;  /* 0x0000000418187825 */ /* 0x001fe200078e0204 */
[----:B------:R-:W-:Y:S02]  /*0b30*/  CS2R R4, SRZ ;  /* 0x0000000000047805 */ /* 0x000fe4000001ff00 */
[----:B------:R-:W-:Y:S02]  /*0b40*/  P2R R31, PR, RZ, 0x2 ;  /* 0x00000002ff1f7803 */ /* 0x000fe40000000000 */
[----:B------:R-:W-:Y:S02]  /*0b50*/  ISETP.NE.AND P1, PT, R6, RZ, PT ;  /* 0x000000ff0600720c */ /* 0x000fe40003f25270 */
[----:B------:R-:W-:-:S06]  /*0b60*/  CS2R R6, SRZ ;  /* 0x0000000000067805 */ /* 0x000fcc000001ff00 */
[----:B------:R0:W2:Y:S01]  /*0b70*/  @!P0 LDG.E.128 R4, desc[UR6][R24.64] ;  /* 0x0000000618048981 */ /* 0x0000a2000c1e1d00 */
[----:B------:R-:W-:Y:S02]  /*0b80*/  P2R R28, PR, RZ, 0x10 ;  /* 0x00000010ff1c7803 */ /* 0x000fe40000000000 */
[----:B------:R-:W-:Y:S02]  /*0b90*/  P2R R35, PR, RZ, 0x2 ;  /* 0x00000002ff237803 */ /* 0x000fe40000000000 */
[----:B0-----:R-:W-:Y:S02]  /*0ba0*/  P2R R24, PR, RZ, 0x1 ;  /* 0x00000001ff187803 */ /* 0x001fe40000000000 */
[----:B------:R-:W-:-:S04]  /*0bb0*/  ISETP.NE.AND P0, PT, R8, RZ, PT ;  /* 0x000000ff0800720c */ /* 0x000fc80003f05270 */
[----:B------:R-:W-:Y:S02]  /*0bc0*/  P2R R8, PR, RZ, 0x1 ;  /* 0x00000001ff087803 */ /* 0x000fe40000000000 */
[----:B------:R-:W-:-:S04]  /*0bd0*/  ISETP.NE.AND P0, PT, R33, RZ, PT ;  /* 0x000000ff2100720c */ /* 0x000fc80003f05270 */
[----:B------:R-:W-:Y:S02]  /*0be0*/  P2R R25, PR, RZ, 0x1 ;  /* 0x00000001ff197803 */ /* 0x000fe40000000000 */
[----:B------:R-:W-:-:S04]  /*0bf0*/  ISETP.NE.AND P0, PT, R32, RZ, PT ;  /* 0x000000ff2000720c */ /* 0x000fc80003f05270 */
[----:B------:R-:W-:Y:S02]  /*0c00*/  P2R R32, PR, RZ, 0x1 ;  /* 0x00000001ff207803 */ /* 0x000fe40000000000 */
[----:B------:R-:W-:Y:S01]  /*0c10*/  ISETP.NE.AND P0, PT, R28, RZ, PT ;  /* 0x000000ff1c00720c */ /* 0x000fe20003f05270 */
[----:B------:R-:W0:Y:S01]  /*0c20*/  S2UR UR5, SR_CgaCtaId ;  /* 0x00000000000579c3 */ /* 0x000e220000008800 */
[----:B------:R-:W-:Y:S01]  /*0c30*/  UMOV UR4, 0x400 ;  /* 0x0000040000047882 */ /* 0x000fe20000000000 */
[----:B------:R-:W-:Y:S01]  /*0c40*/  IMAD.SHL.U32 R37, R37, 0x4, RZ ;  /* 0x0000000425257824 */ /* 0x000fe200078e00ff */
[----:B0-----:R-:W-:-:S04]  /*0c50*/  UPRMT UR4, UR5, 0x654, UR4 ;  /* 0x0000065405047896 */ /* 0x001fc80008000004 */
[----:B------:R-:W-:Y:S02]  /*0c60*/  LOP3.LUT R37, R37, 0x1fc, RZ, 0xc0, !PT ;  /* 0x000001fc25257812 */ /* 0x000fe400078ec0ff */
[-C--:B--2---:R-:W-:Y:S02]  /*0c70*/  FSETP.NAN.AND P4, PT, R4, R4.reuse, PT ;  /* 0x000000040400720b */ /* 0x084fe40003f88000 */
[----:B------:R-:W-:Y:S02]  /*0c80*/  FSETP.NAN.AND P5, PT, R5, R5, PT ;  /* 0x000000050500720b */ /* 0x000fe40003fa8000 */
[----:B------:R-:W-:Y:S02]  /*0c90*/  FSETP.GEU.AND P3, PT, R16, R4, PT ;  /* 0x000000041000720b */ /* 0x000fe40003f6e000 */
[----:B------:R-:W-:Y:S02]  /*0ca0*/  FSETP.NAN.AND P6, PT, R6, R6, PT ;  /* 0x000000060600720b */ /* 0x000fe40003fc8000 */
[----:B------:R-:W-:-:S05]  /*0cb0*/  FSETP.NAN.AND P1, PT, R7, R7, PT ;  /* 0x000000070700720b */ /* 0x000fca0003f28000 */
[----:B------:R-:W-:Y:S02]  /*0cc0*/  @!P4 SEL R4, R4, R16, !P3 ;  /* 0x000000100404c207 */ /* 0x000fe40005800000 */
[----:B------:R-:W-:-:S04]  /*0cd0*/  FSETP.GEU.AND P4, PT, R17, R5, PT ;  /* 0x000000051100720b */ /* 0x000fc80003f8e000 */
[----:B------:R-:W-:Y:S02]  /*0ce0*/  @!P5 SEL R5, R5, R17, !P4 ;  /* 0x000000110505d207 */ /* 0x000fe40006000000 */
[----:B------:R-:W-:-:S04]  /*0cf0*/  FSETP.GEU.AND P5, PT, R18, R6, PT ;  /* 0x000000061200720b */ /* 0x000fc80003fae000 */
[----:B------:R-:W-:Y:S02]  /*0d00*/  @!P6 SEL R6, R6, R18, !P5 ;  /* 0x000000120606e207 */ /* 0x000fe40006800000 */
[----:B------:R-:W-:-:S04]  /*0d10*/  FSETP.GEU.AND P6, PT, R19, R7, PT ;  /* 0x000000071300720b */ /* 0x000fc80003fce000 */
[----:B------:R-:W-:Y:S02]  /*0d20*/  @!P1 SEL R7, R7, R19, !P6 ;  /* 0x0000001307079207 */ /* 0x000fe40007000000 */
[----:B------:R-:W-:-:S04]  /*0d30*/  ISETP.NE.AND P1, PT, R35, RZ, PT ;  /* 0x000000ff2300720c */ /* 0x000fc80003f25270 */
[----:B------:R-:W-:Y:S02]  /*0d40*/  SEL R16, RZ, 0x1, !P1 ;  /* 0x00000001ff107807 */ /* 0x000fe40004800000 */
        /* <DEDUP_REMOVED lines=15> */
[----:B------:R-:W-:Y:S02]  /*0e40*/  SEL R16, R16, 0x2, P1 ;  /* 0x0000000210107807 */ /* 0x000fe40000800000 */
[----:B------:R-:W-:Y:S02]  /*0e50*/  ISETP.NE.AND P1, PT, R21, RZ, PT ;  /* 0x000000ff1500720c */ /* 0x000fe40003f25270 */
[----:B------:R-:W-:Y:S02]  /*0e60*/  SEL R20, R18, 0x2, P2 ;  /* 0x0000000212147807 */ /* 0x000fe40001000000 */
[----:B------:R-:W-:Y:S02]  /*0e70*/  SEL R17, R17, 0x2, P1 ;  /* 0x0000000211117807 */ /* 0x000fe40000800000 */
[----:B------:R-:W-:Y:S02]  /*0e80*/  ISETP.NE.AND P1, PT, R11, RZ, PT ;  /* 0x000000ff0b00720c */ /* 0x000fe40003f25270 */
[----:B------:R-:W-:-:S02]  /*0e90*/  ISETP.NE.AND P2, PT, R22, RZ, PT ;  /* 0x000000ff1600720c */ /* 0x000fc40003f45270 */
[----:B------:R-:W-:Y:S02]  /*0ea0*/  SEL R22, R27, 0x2, P0 ;  /* 0x000000021b167807 */ /* 0x000fe40000000000 */
[----:B------:R-:W-:Y:S02]  /*0eb0*/  ISETP.NE.AND P0, PT, R32, RZ, PT ;  /* 0x000000ff2000720c */ /* 0x000fe40003f05270 */
[----:B------:R-:W-:Y:S02]  /*0ec0*/  SEL R0, R3, 0x2, P1 ;  /* 0x0000000203007807 */ /* 0x000fe40000800000 */
[----:B------:R-:W-:Y:S02]  /*0ed0*/  ISETP.NE.AND P1, PT, R23, RZ, PT ;  /* 0x000000ff1700720c */ /* 0x000fe40003f25270 */
[----:B------:R-:W-:Y:S02]  /*0ee0*/  SEL R23, R26, 0x2, P0 ;  /* 0x000000021a177807 */ /* 0x000fe40000000000 */
[----:B------:R-:W-:-:S04]  /*0ef0*/  ISETP.NE.AND P0, PT, R25, RZ, PT ;  /* 0x000000ff1900720c */ /* 0x000fc80003f05270 */
[----:B------:R-:W-:Y:S02]  /*0f00*/  SEL R26, R16, 0x3, P0 ;  /* 0x00000003101a7807 */ /* 0x000fe40000000000 */
[----:B------:R-:W-:Y:S02]  /*0f10*/  ISETP.NE.AND P0, PT, R8, RZ, PT ;  /* 0x000000ff0800720c */ /* 0x000fe40003f05270 */
[----:B------:R-:W0:Y:S01]  /*0f20*/  S2R R8, SR_TID.X ;  /* 0x0000000000087919 */ /* 0x000e220000002100 */
[----:B------:R-:W-:Y:S01]  /*0f30*/  SEL R21, R28, 0x2, P1 ;  /* 0x000000021c157807 */ /* 0x000fe20000800000 */
[----:B0-----:R-:W-:-:S05]  /*0f40*/  IMAD.SHL.U32 R8, R8, 0x8, RZ ;  /* 0x0000000808087824 */ /* 0x001fca00078e00ff */
[----:B------:R-:W-:-:S04]  /*0f50*/  LOP3.LUT R8, R8, 0x3f8, RZ, 0xc0, !PT ;  /* 0x000003f808087812 */ /* 0x000fc800078ec0ff */
[----:B------:R-:W-:-:S05]  /*0f60*/  LEA R28, R8, UR4, 0x2 ;  /* 0x00000004081c7c11 */ /* 0x000fca000f8e10ff */
[----:B------:R-:W-:Y:S04]  /*0f70*/  STS.128 [R28], R12 ;  /* 0x0000000c1c007388 */ /* 0x000fe80000000c00 */
[----:B------:R0:W-:Y:S01]  /*0f80*/  STS.128 [R28+0x10], R4 ;  /* 0x000010041c007388 */ /* 0x0001e20000000c00 */
[----:B------:R-:W-:Y:S01]  /*0f90*/  LEA R30, R37, UR4, 0x2 ;  /* 0x00000004251e7c11 */ /* 0x000fe2000f8e10ff */
[----:B------:R-:W-:Y:S01]  /*0fa0*/  ULDC.64 UR4, c[0x0][0x218] ;  /* 0x0000860000047ab9 */ /* 0x000fe20000000a00 */
[----:B------:R-:W-:Y:S01]  /*0fb0*/  SEL R3, R19, 0x2, P2 ;  /* 0x0000000213037807 */ /* 0x000fe20001000000 */
[----:B------:R-:W-:Y:S01]  /*0fc0*/  BAR.SYNC.DEFER_BLOCKING 0x0 ;  /* 0x0000000000007b1d */ /* 0x000fe20000010000 */
[----:B------:R-:W-:Y:S02]  /*0fd0*/  ISETP.NE.AND P2, PT, R10, RZ, PT ;  /* 0x000000ff0a00720c */ /* 0x000fe40003f45270 */
[----:B------:R-:W-:-:S02]  /*0fe0*/  ISETP.NE.AND P1, PT, R9, RZ, PT ;  /* 0x000000ff0900720c */ /* 0x000fc40003f25270 */
[----:B------:R-:W-:Y:S02]  /*0ff0*/  SEL R27, R17, 0x3, P0 ;  /* 0x00000003111b7807 */ /* 0x000fe40000000000 */
[----:B------:R-:W-:Y:S02]  /*1000*/  ISETP.NE.AND P0, PT, R24, RZ, PT ;  /* 0x000000ff1800720c */ /* 0x000fe40003f05270 */
[----:B------:R-:W1:Y:S01]  /*1010*/  LDC.64 R24, c[0x0][0x218] ;  /* 0x00008600ff187b82 */ /* 0x000e620000000a00 */
[----:B------:R-:W2:Y:S04]  /*1020*/  LDS.128 R8, [R30] ;  /* 0x000000001e087984 */ /* 0x000ea80000000c00 */
[----:B------:R-:W3:Y:S01]  /*1030*/  LDS.128 R16, [R30+0x800] ;  /* 0x000800001e107984 */ /* 0x000ee20000000c00 */
[----:B------:R-:W-:-:S02]  /*1040*/  LOP3.LUT R29, R36, R37, RZ, 0xfc, !PT ;  /* 0x00000025241d7212 */ /* 0x000fc400078efcff */
[----:B------:R-:W-:Y:S02]  /*1050*/  LOP3.LUT R37, R36, 0x200, R37, 0xfe, !PT ;  /* 0x0000020024257812 */ /* 0x000fe400078efe25 */
[----:B------:R-:W-:Y:S02]  /*1060*/  SEL R31, R0, 0x3, P1 ;  /* 0x00000003001f7807 */ /* 0x000fe40000800000 */
[----:B------:R-:W-:Y:S02]  /*1070*/  ISETP.GE.AND P1, PT, R29, 0x110400, PT ;  /* 0x001104001d00780c */ /* 0x000fe40003f26270 */
[----:B------:R-:W-:Y:S02]  /*1080*/  SEL R0, R3, 0x3, P3 ;  /* 0x0000000303007807 */ /* 0x000fe40001800000 */
[----:B------:R-:W-:Y:S02]  /*1090*/  ISETP.GE.AND P3, PT, R37, 0x110400, PT ;  /* 0x001104002500780c */ /* 0x000fe40003f66270 */
[----:B------:R-:W-:-:S02]  /*10a0*/  SEL R20, R20, 0x3, P2 ;  /* 0x0000000314147807 */ /* 0x000fc40001000000 */
[----:B------:R-:W-:Y:S02]  /*10b0*/  SHF.R.S32.HI R36, RZ, 0x1f, R36 ;  /* 0x0000001fff247819 */ /* 0x000fe40000011424 */
[C---:B0-----:R-:W-:Y:S01]  /*10c0*/  LEA R4, P2, R29.reuse, UR4, 0x2 ;  /* 0x000000041d047c11 */ /* 0x041fe2000f8410ff */
[----:B-1----:R-:W-:Y:S01]  /*10d0*/  IMAD.WIDE R24, R29, 0x4, R24 ;  /* 0x000000041d187825 */ /* 0x002fe200078e0218 */
[----:B------:R-:W-:Y:S02]  /*10e0*/  SEL R21, R21, 0x3, P4 ;  /* 0x0000000315157807 */ /* 0x000fe40002000000 */
[----:B------:R-:W-:Y:S01]  /*10f0*/  LEA.HI.X R5, R29, UR5, R36, 0x2, P2 ;  /* 0x000000051d057c11 */ /* 0x000fe200090f1424 */
[----:B------:R-:W-:Y:S01]  /*1100*/  ULDC.64 UR4, c[0x0][0x220] ;  /* 0x0000880000047ab9 */ /* 0x000fe20000000a00 */
[----:B------:R-:W-:Y:S02]  /*1110*/  SEL R22, R22, 0x3, P5 ;  /* 0x0000000316167807 */ /* 0x000fe40002800000 */
[----:B------:R-:W-:-:S02]  /*1120*/  SEL R23, R23, 0x3, P6 ;  /* 0x0000000317177807 */ /* 0x000fc40003000000 */
[----:B------:R-:W-:Y:S02]  /*1130*/  IADD3 R6, P2, R2, UR4, RZ ;  /* 0x0000000402067c10 */ /* 0x000fe4000ff5e0ff */
[----:B------:R-:W-:Y:S02]  /*1140*/  PRMT R27, R26, 0x3340, R27 ;  /* 0x000033401a1b7816 */ /* 0x000fe4000000001b */
[----:B------:R-:W-:Y:S02]  /*1150*/  PRMT R20, R31, 0x3340, R20 ;  /* 0x000033401f147816 */ /* 0x000fe40000000014 */
[----:B------:R-:W-:Y:S02]  /*1160*/  PRMT R21, R0, 0x3340, R21 ;  /* 0x0000334000157816 */ /* 0x000fe40000000015 */
[----:B------:R-:W-:Y:S01]  /*1170*/  PRMT R22, R22, 0x3340, R23 ;  /* 0x0000334016167816 */ /* 0x000fe20000000017 */
[----:B--2---:R0:W-:Y:S01]  /*1180*/  @!P1 STG.E.128 desc[UR6][R24.64], R8 ;  /* 0x0000000818009986 */ /* 0x0041e2000c101d06 */
[----:B------:R-:W-:-:S03]  /*1190*/  LEA.HI.X.SX32 R7, R2, UR5, 0x1, P2 ;  /* 0x0000000502077c11 */ /* 0x000fc600090f0eff */
[----:B---3--:R0:W-:Y:S01]  /*11a0*/  @!P3 STG.E.128 desc[UR6][R4.64+0x800], R16 ;  /* 0x000800100400b986 */ /* 0x0081e2000c101d06 */
[----:B------:R-:W-:Y:S02]  /*11b0*/  PRMT R20, R27, 0x5410, R20 ;  /* 0x000054101b147816 */ /* 0x000fe40000000014 */
[----:B------:R-:W-:Y:S01]  /*11c0*/  PRMT R21, R21, 0x5410, R22 ;  /* 0x0000541015157816 */ /* 0x000fe20000000016 */
[----:B0-----:R-:W-:Y:S06]  /*11d0*/  @P0 EXIT ;  /* 0x000000000000094d */ /* 0x001fec0003800000 */
[----:B------:R-:W-:Y:S01]  /*11e0*/  STG.E.64 desc[UR6][R6.64], R20 ;  /* 0x0000001406007986 */ /* 0x000fe2000c101b06 */
[----:B------:R-:W-:Y:S05]  /*11f0*/  EXIT ;  /* 0x000000000000794d */ /* 0x000fea0003800000 */
.L_x_0:
[----:B------:R-:W-:-:S00]  /*1200*/  BRA `(.L_x_0) ;  /* 0xfffffffc00fc7947 */ /* 0x000fc0000383ffff */
[----:B------:R-:W-:-:S00]  /*1210*/  NOP ;  /* 0x0000000000007918 */ /* 0x000fc00000000000 */
        /* <DEDUP_REMOVED lines=14> */
.L_x_1:


//--------------------- .nv.shared.triton_poi_fused_max_pool2d_with_indices_14 --------------------------
	.section	.nv.shared.triton_poi_fused_max_pool2d_with_indices_14,"aw",@nobits
	.sectionflags	@""
	.align	16
	.zero		1024


//--------------------- .nv.constant0.triton_poi_fused_max_pool2d_with_indices_14 --------------------------
	.section	.nv.constant0.triton_poi_fused_max_pool2d_with_indices_14,"a",@progbits
	.sectionflags	@""
	.align	4
.nv.constant0.triton_poi_fused_max_pool2d_with_indices_14:
	.zero		556
